      .version 3.1
      .target sm_35
      .address_size 64

      // Cray C : Version 8.4.2  (u84059c84192i84310p84456a84012z84456)

      .file	1	"vect_add.c"

      .entry vector_add$ck_L53_1(
               .param .s64 $$arg_ptr_acc_vectorB_T7_T51,
               .param .s64 $$arg_ptr_acc_vectorA_T10_T52 )
      {
      .reg .pred %p<3>;
      .reg .b64  %bd<2>;
      .reg .s32  %s<7>;
      .reg .s64  %sd<11>;
      .reg .f64  %fd<3>;
      //
      .loc                 1  53  0
      .loc                 1  53  0
      cvt.s32.u32          %s2, %ntid.x;               // vect_add.c:53 : $$numthrds_T27
      cvt.s32.u32          %s1, %tid.x;                // vect_add.c:53 : $$id_T28
      .loc                 1  53  0
      mov.s32              %s3, %s1;                   // vect_add.c:53 : $$I_i_28_T43
      .loc                 1  53  0
      setp.ge.s32          %p1, %s1, 10000;            // vect_add.c:53
      @%p1 bra             $vector_add$ck_L53_1__l64__;// vect_add.c:53
      .loc                 1  54  0
      add.s32              %s4, %s1, 1;                // vect_add.c:54
      cvt.s64.s32          %sd5, %s4;                  // vect_add.c:54
      mul.lo.s64           %sd1, %sd5, 10;             // vect_add.c:54 : $$SR_E1_T45
      .loc                 1  55  0
      mul.lo.s64           %sd2, %sd5, 20;             // vect_add.c:55 : $$SR_E3_T47
      .loc                 1  54  0
      mul.lo.s32           %s5, %s2, 10;               // vect_add.c:54
      cvt.s64.s32          %sd3, %s5;                  // vect_add.c:54 : $$LIS_b0_T48
      .loc                 1  55  0
      mul.lo.s32           %s6, %s2, 20;               // vect_add.c:55
      cvt.s64.s32          %sd4, %s6;                  // vect_add.c:55 : $$LIS_b1_T49
$vector_add$ck_L53_1__l7__:
      .loc                 1  54  0
      cvt.rn.f64.s64       %fd1, %sd1;                 // vect_add.c:54
      ld.param.s64         %sd6, [$$arg_ptr_acc_vectorA_T10_T52];// vect_add.c:54 : $$arg_ptr_acc_vectorA_T10_T52
      cvt.s64.s32          %sd7, %s3;                  // vect_add.c:54
      shl.b64              %bd1, %sd7, 3;              // vect_add.c:54
      add.s64              %sd8, %sd6, %bd1;           // vect_add.c:54
      .loc                 1  55  0
      cvt.rn.f64.s64       %fd2, %sd2;                 // vect_add.c:55
      .loc                 1  54  0
      add.s64              %sd1, %sd1, %sd3;           // vect_add.c:54 : $$SR_E1_T45
      .loc                 1  55  0
      add.s64              %sd2, %sd2, %sd4;           // vect_add.c:55 : $$SR_E3_T47
      .loc                 1  53  0
      add.s32              %s3, %s2, %s3;              // vect_add.c:53 : $$I_i_28_T43
      setp.lt.s32          %p2, %s3, 10000;            // vect_add.c:53
      .loc                 1  54  0
      st.global.f64        [%sd8], %fd1;               // vect_add.c:54 : 0[$$arg_ptr_acc_vectorA_T10_T52,$$I_i_28_T43].L
      .loc                 1  55  0
      ld.param.s64         %sd9, [$$arg_ptr_acc_vectorB_T7_T51];// vect_add.c:55 : $$arg_ptr_acc_vectorB_T7_T51
      add.s64              %sd10, %sd9, %bd1;          // vect_add.c:55
      st.global.f64        [%sd10], %fd2;              // vect_add.c:55 : 0[$$arg_ptr_acc_vectorB_T7_T51,$$I_i_28_T43].L
      .loc                 1  53  0
      @%p2 bra             $vector_add$ck_L53_1__l7__; // vect_add.c:53
$vector_add$ck_L53_1__l64__:
      .loc                 1  55  0
      bar.sync             0;                          // vect_add.c:55
      exit;
      } // vector_add$ck_L53_1


      .entry vector_add$ck_L59_2(
               .param .s64 $$arg_ptr_acc_vectorB_T13_T53,
               .param .s64 $$arg_ptr_acc_vectorA_T16_T54,
               .param .s64 $$arg_ptr_acc_vectorSum_T19_T55 )
      {
      .reg .pred %p<3>;
      .reg .b64  %bd<2>;
      .reg .s32  %s<4>;
      .reg .s64  %sd<8>;
      .reg .f64  %fd<4>;
      //
      .loc                 1  59  0
      .loc                 1  59  0
      cvt.s32.u32          %s3, %ntid.x;               // vect_add.c:59 : $$numthrds_T29
      cvt.s32.u32          %s1, %tid.x;                // vect_add.c:59 : $$id_T30
      .loc                 1  59  0
      mov.s32              %s2, %s1;                   // vect_add.c:59 : $$I_i_30_T42
      .loc                 1  59  0
      setp.ge.s32          %p1, %s1, 10000;            // vect_add.c:59
      @%p1 bra             $vector_add$ck_L59_2__l68__;// vect_add.c:59
$vector_add$ck_L59_2__l15__:
      .loc                 1  60  0
      cvt.s64.s32          %sd1, %s2;                  // vect_add.c:60
      shl.b64              %bd1, %sd1, 3;              // vect_add.c:60
      ld.param.s64         %sd2, [$$arg_ptr_acc_vectorB_T13_T53];// vect_add.c:60 : $$arg_ptr_acc_vectorB_T13_T53
      add.s64              %sd3, %sd2, %bd1;           // vect_add.c:60
      ld.param.s64         %sd4, [$$arg_ptr_acc_vectorA_T16_T54];// vect_add.c:60 : $$arg_ptr_acc_vectorA_T16_T54
      add.s64              %sd5, %sd4, %bd1;           // vect_add.c:60
      ld.global.nc.f64     %fd1, [%sd5];               // vect_add.c:60 : 0[$$arg_ptr_acc_vectorA_T16_T54,$$I_i_30_T42,ex].L
      ld.global.nc.f64     %fd2, [%sd3];               // vect_add.c:60 : 0[$$arg_ptr_acc_vectorB_T13_T53,$$I_i_30_T42,ex].L
      add.rn.f64           %fd3, %fd1, %fd2;           // vect_add.c:60
      ld.param.s64         %sd6, [$$arg_ptr_acc_vectorSum_T19_T55];// vect_add.c:60 : $$arg_ptr_acc_vectorSum_T19_T55
      add.s64              %sd7, %sd6, %bd1;           // vect_add.c:60
      st.global.f64        [%sd7], %fd3;               // vect_add.c:60 : 0[$$arg_ptr_acc_vectorSum_T19_T55,$$I_i_30_T42].L
      .loc                 1  59  0
      add.s32              %s2, %s3, %s2;              // vect_add.c:59 : $$I_i_30_T42
      setp.lt.s32          %p2, %s2, 10000;            // vect_add.c:59
      @%p2 bra             $vector_add$ck_L59_2__l15__;// vect_add.c:59
$vector_add$ck_L59_2__l68__:
      .loc                 1  60  0
      bar.sync             0;                          // vect_add.c:60
      exit;
      } // vector_add$ck_L59_2



// ===== COMPILED SASS (sm_100) =====

	.target	sm_100

	.elftype	@"ET_EXEC"


//--------------------- .note.nv.tkinfo           --------------------------
	.section	.note.nv.tkinfo,"",@"SHT_NOTE"
	.sectionflags	@"SHF_NOTE_NV_TKINFO"
	.tkinfo
        /*0018*/ 	.word	0x00000002
        /*0030*/ 	.string	""
        /*0030*/ 	.string	"ptxas"
        /*0030*/ 	.string	"Cuda compilation tools, release 13.0, V13.0.88"
        /*0030*/ 	.string	"Build cuda_13.0.r13.0/compiler.36424714_0"
        /*0030*/ 	.string	"-arch sm_100 "



//--------------------- .note.nv.cuinfo           --------------------------
	.section	.note.nv.cuinfo,"",@"SHT_NOTE"
	.sectionflags	@"SHF_NOTE_NV_CUINFO"
        /*0018*/ 	.short	0x0002
        /*001a*/ 	.short	0x0023
        /*001c*/ 	.short	0x0082
	.zero		2


//--------------------- .nv.info                  --------------------------
	.section	.nv.info,"",@"SHT_CUDA_INFO"
	.align	4


	//----- nvinfo : EIATTR_REGCOUNT
	.align		4
        /*0000*/ 	.byte	0x04, 0x2f
        /*0002*/ 	.short	(.L_1 - .L_0)
	.align		4
.L_0:
        /*0004*/ 	.word	index@(vector_add$ck_L53_1)
        /*0008*/ 	.word	0x00000016


	//----- nvinfo : EIATTR_FRAME_SIZE
	.align		4
.L_1:
        /*000c*/ 	.byte	0x04, 0x11
        /*000e*/ 	.short	(.L_3 - .L_2)
	.align		4
.L_2:
        /*0010*/ 	.word	index@(vector_add$ck_L53_1)
        /*0014*/ 	.word	0x00000000


	//----- nvinfo : EIATTR_REGCOUNT
	.align		4
.L_3:
        /*0018*/ 	.byte	0x04, 0x2f
        /*001a*/ 	.short	(.L_5 - .L_4)
	.align		4
.L_4:
        /*001c*/ 	.word	index@(vector_add$ck_L59_2)
        /*0020*/ 	.word	0x0000000e


	//----- nvinfo : EIATTR_FRAME_SIZE
	.align		4
.L_5:
        /*0024*/ 	.byte	0x04, 0x11
        /*0026*/ 	.short	(.L_7 - .L_6)
	.align		4
.L_6:
        /*0028*/ 	.word	index@(vector_add$ck_L59_2)
        /*002c*/ 	.word	0x00000000


	//----- nvinfo : EIATTR_MIN_STACK_SIZE
	.align		4
.L_7:
        /*0030*/ 	.byte	0x04, 0x12
        /*0032*/ 	.short	(.L_9 - .L_8)
	.align		4
.L_8:
        /*0034*/ 	.word	index@(vector_add$ck_L59_2)
        /*0038*/ 	.word	0x00000000


	//----- nvinfo : EIATTR_MIN_STACK_SIZE
	.align		4
.L_9:
        /*003c*/ 	.byte	0x04, 0x12
        /*003e*/ 	.short	(.L_11 - .L_10)
	.align		4
.L_10:
        /*0040*/ 	.word	index@(vector_add$ck_L53_1)
        /*0044*/ 	.word	0x00000000
.L_11:


//--------------------- .nv.compat                --------------------------
	.section	.nv.compat,"",@"SHT_CUDA_COMPAT_INFO"
	.align	4
        /*0000*/ 	.byte	0x02, 0x09, 0x00, 0x00, 0x02, 0x02, 0x01, 0x00, 0x02, 0x05, 0x05, 0x00, 0x03, 0x07, 0x01, 0x01
        /*0010*/ 	.byte	0x02, 0x03, 0x00, 0x00, 0x02, 0x06, 0x01, 0x00, 0x04, 0x0b, 0x08, 0x00, 0x01, 0x00, 0x00, 0x00
        /*0020*/ 	.byte	0x00, 0x00, 0x00, 0x00


//--------------------- .nv.info.vector_add$ck_L59_2 --------------------------
	.section	.nv.info.vector_add$ck_L59_2,"",@"SHT_CUDA_INFO"
	.sectionflags	@""
	.align	4


	//----- nvinfo : EIATTR_CUDA_API_VERSION
	.align		4
        /*0000*/ 	.byte	0x04, 0x37
        /*0002*/ 	.short	(.L_13 - .L_12)
.L_12:
        /*0004*/ 	.word	0x00000082


	//----- nvinfo : EIATTR_KPARAM_INFO
	.align		4
.L_13:
        /*0008*/ 	.byte	0x04, 0x17
        /*000a*/ 	.short	(.L_15 - .L_14)
.L_14:
        /*000c*/ 	.word	0x00000000
        /*0010*/ 	.short	0x0002
        /*0012*/ 	.short	0x0010
        /*0014*/ 	.byte	0x00, 0xf0, 0x21, 0x00


	//----- nvinfo : EIATTR_KPARAM_INFO
	.align		4
.L_15:
        /*0018*/ 	.byte	0x04, 0x17
        /*001a*/ 	.short	(.L_17 - .L_16)
.L_16:
        /*001c*/ 	.word	0x00000000
        /*0020*/ 	.short	0x0001
        /*0022*/ 	.short	0x0008
        /*0024*/ 	.byte	0x00, 0xf0, 0x21, 0x00


	//----- nvinfo : EIATTR_KPARAM_INFO
	.align		4
.L_17:
        /*0028*/ 	.byte	0x04, 0x17
        /*002a*/ 	.short	(.L_19 - .L_18)
.L_18:
        /*002c*/ 	.word	0x00000000
        /*0030*/ 	.short	0x0000
        /*0032*/ 	.short	0x0000
        /*0034*/ 	.byte	0x00, 0xf0, 0x21, 0x00


	//----- nvinfo : EIATTR_SPARSE_MMA_MASK
	.align		4
.L_19:
        /*0038*/ 	.byte	0x03, 0x50
        /*003a*/ 	.short	0x0000


	//----- nvinfo : EIATTR_MAXREG_COUNT
	.align		4
        /*003c*/ 	.byte	0x03, 0x1b
        /*003e*/ 	.short	0x00ff


	//----- nvinfo : EIATTR_NUM_BARRIERS
	.align		4
        /*0040*/ 	.byte	0x02, 0x4c
        /*0042*/ 	.byte	0x01
	.zero		1


	//----- nvinfo : EIATTR_MERCURY_ISA_VERSION
	.align		4
        /*0044*/ 	.byte	0x03, 0x5f
        /*0046*/ 	.short	0x0101


	//----- nvinfo : EIATTR_VRC_CTA_INIT_COUNT
	.align		4
        /*0048*/ 	.byte	0x02, 0x4a
	.zero		1
	.zero		1


	//----- nvinfo : EIATTR_EXIT_INSTR_OFFSETS
	.align		4
        /*004c*/ 	.byte	0x04, 0x1c
        /*004e*/ 	.short	(.L_21 - .L_20)


	//   ....[0]....
.L_20:
        /*0050*/ 	.word	0x000001f0


	//----- nvinfo : EIATTR_CRS_STACK_SIZE
	.align		4
.L_21:
        /*0054*/ 	.byte	0x04, 0x1e
        /*0056*/ 	.short	(.L_23 - .L_22)
.L_22:
        /*0058*/ 	.word	0x00000000


	//----- nvinfo : EIATTR_CBANK_PARAM_SIZE
	.align		4
.L_23:
        /*005c*/ 	.byte	0x03, 0x19
        /*005e*/ 	.short	0x0018


	//----- nvinfo : EIATTR_PARAM_CBANK
	.align		4
        /*0060*/ 	.byte	0x04, 0x0a
        /*0062*/ 	.short	(.L_25 - .L_24)
	.align		4
.L_24:
        /*0064*/ 	.word	index@(.nv.constant0.vector_add$ck_L59_2)
        /*0068*/ 	.short	0x0380
        /*006a*/ 	.short	0x0018


	//----- nvinfo : EIATTR_SW_WAR
	.align		4
.L_25:
        /*006c*/ 	.byte	0x04, 0x36
        /*006e*/ 	.short	(.L_27 - .L_26)
.L_26:
        /*0070*/ 	.word	0x00000008
.L_27:


//--------------------- .nv.info.vector_add$ck_L53_1 --------------------------
	.section	.nv.info.vector_add$ck_L53_1,"",@"SHT_CUDA_INFO"
	.sectionflags	@""
	.align	4


	//----- nvinfo : EIATTR_CUDA_API_VERSION
	.align		4
        /*0000*/ 	.byte	0x04, 0x37
        /*0002*/ 	.short	(.L_29 - .L_28)
.L_28:
        /*0004*/ 	.word	0x00000082


	//----- nvinfo : EIATTR_KPARAM_INFO
	.align		4
.L_29:
        /*0008*/ 	.byte	0x04, 0x17
        /*000a*/ 	.short	(.L_31 - .L_30)
.L_30:
        /*000c*/ 	.word	0x00000000
        /*0010*/ 	.short	0x0001
        /*0012*/ 	.short	0x0008
        /*0014*/ 	.byte	0x00, 0xf0, 0x21, 0x00


	//----- nvinfo : EIATTR_KPARAM_INFO
	.align		4
.L_31:
        /*0018*/ 	.byte	0x04, 0x17
        /*001a*/ 	.short	(.L_33 - .L_32)
.L_32:
        /*001c*/ 	.word	0x00000000
        /*0020*/ 	.short	0x0000
        /*0022*/ 	.short	0x0000
        /*0024*/ 	.byte	0x00, 0xf0, 0x21, 0x00


	//----- nvinfo : EIATTR_SPARSE_MMA_MASK
	.align		4
.L_33:
        /*0028*/ 	.byte	0x03, 0x50
        /*002a*/ 	.short	0x0000


	//----- nvinfo : EIATTR_MAXREG_COUNT
	.align		4
        /*002c*/ 	.byte	0x03, 0x1b
        /*002e*/ 	.short	0x00ff


	//----- nvinfo : EIATTR_NUM_BARRIERS
	.align		4
        /*0030*/ 	.byte	0x02, 0x4c
        /*0032*/ 	.byte	0x01
	.zero		1


	//----- nvinfo : EIATTR_MERCURY_ISA_VERSION
	.align		4
        /*0034*/ 	.byte	0x03, 0x5f
        /*0036*/ 	.short	0x0101


	//----- nvinfo : EIATTR_VRC_CTA_INIT_COUNT
	.align		4
        /*0038*/ 	.byte	0x02, 0x4a
	.zero		1
	.zero		1


	//----- nvinfo : EIATTR_EXIT_INSTR_OFFSETS
	.align		4
        /*003c*/ 	.byte	0x04, 0x1c
        /*003e*/ 	.short	(.L_35 - .L_34)


	//   ....[0]....
.L_34:
        /*0040*/ 	.word	0x000002d0


	//----- nvinfo : EIATTR_CRS_STACK_SIZE
	.align		4
.L_35:
        /*0044*/ 	.byte	0x04, 0x1e
        /*0046*/ 	.short	(.L_37 - .L_36)
.L_36:
        /*0048*/ 	.word	0x00000000


	//----- nvinfo : EIATTR_CBANK_PARAM_SIZE
	.align		4
.L_37:
        /*004c*/ 	.byte	0x03, 0x19
        /*004e*/ 	.short	0x0010


	//----- nvinfo : EIATTR_PARAM_CBANK
	.align		4
        /*0050*/ 	.byte	0x04, 0x0a
        /*0052*/ 	.short	(.L_39 - .L_38)
	.align		4
.L_38:
        /*0054*/ 	.word	index@(.nv.constant0.vector_add$ck_L53_1)
        /*0058*/ 	.short	0x0380
        /*005a*/ 	.short	0x0010


	//----- nvinfo : EIATTR_SW_WAR
	.align		4
.L_39:
        /*005c*/ 	.byte	0x04, 0x36
        /*005e*/ 	.short	(.L_41 - .L_40)
.L_40:
        /*0060*/ 	.word	0x00000008
.L_41:


//--------------------- .nv.callgraph             --------------------------
	.section	.nv.callgraph,"",@"SHT_CUDA_CALLGRAPH"
	.align	4
	.sectionentsize	8
	.align		4
        /*0000*/ 	.word	0x00000000
	.align		4
        /*0004*/ 	.word	0xffffffff
	.align		4
        /*0008*/ 	.word	0x00000000
	.align		4
        /*000c*/ 	.word	0xfffffffe
	.align		4
        /*0010*/ 	.word	0x00000000
	.align		4
        /*0014*/ 	.word	0xfffffffd
	.align		4
        /*0018*/ 	.word	0x00000000
	.align		4
        /*001c*/ 	.word	0xfffffffc


//--------------------- .text.vector_add$ck_L59_2 --------------------------
	.section	.text.vector_add$ck_L59_2,"ax",@progbits
	.align	128
.text.vector_add$ck_L59_2:
        .type           vector_add$ck_L59_2,@function
        .size           vector_add$ck_L59_2,(.L_x_8 - vector_add$ck_L59_2)
        .other          vector_add$ck_L59_2,@"STO_CUDA_ENTRY STV_DEFAULT"
vector_add$ck_L59_2:
[----:B------:R-:W-:Y:S01]  /*0000*/  LDC R1, c[0x0][0x37c] ;  /* 0x0000df00ff017b82 */ /* 0x000fe20000000800 */
[----:B------:R-:W0:Y:S01]  /*0010*/  S2R R0, SR_TID.X ;  /* 0x0000000000007919 */ /* 0x000e220000002100 */
[----:B------:R-:W1:Y:S01]  /*0020*/  LDCU UR4, c[0x0][0x360] ;  /* 0x00006c00ff0477ac */ /* 0x000e620008000800 */
[----:B------:R-:W-:Y:S01]  /*0030*/  BSSY.RECONVERGENT B0, `(.L_x_0) ;  /* 0x000001a000007945 */ /* 0x000fe20003800200 */
[----:B------:R-:W2:Y:S01]  /*0040*/  LDCU.64 UR6, c[0x0][0x390] ;  /* 0x00007200ff0677ac */ /* 0x000ea20008000a00 */
[----:B------:R-:W3:Y:S01]  /*0050*/  LDCU.128 UR8, c[0x0][0x380] ;  /* 0x00007000ff0877ac */ /* 0x000ee20008000c00 */
[----:B0-----:R-:W-:-:S13]  /*0060*/  ISETP.GE.AND P0, PT, R0, 0x2710, PT ;  /* 0x000027100000780c */ /* 0x001fda0003f06270 */
[----:B-123--:R-:W-:Y:S05]  /*0070*/  @P0 BRA `(.L_x_1) ;  /* 0x0000000000540947 */ /* 0x00efea0003800000 */
[----:B------:R-:W0:Y:S02]  /*0080*/  LDC.64 R10, c[0x0][0x358] ;  /* 0x0000d600ff0a7b82 */ /* 0x000e240000000a00 */
.L_x_2:
[----:B-1----:R-:W-:Y:S01]  /*0090*/  IMAD.SHL.U32 R8, R0, 0x8, RZ ;  /* 0x0000000800087824 */ /* 0x002fe200078e00ff */
[----:B------:R-:W-:Y:S02]  /*00a0*/  SHF.R.S32.HI R3, RZ, 0x1f, R0 ;  /* 0x0000001fff037819 */ /* 0x000fe40000011400 */
[C---:B0-----:R-:W-:Y:S02]  /*00b0*/  R2UR UR12, R10.reuse ;  /* 0x000000000a0c72ca */ /* 0x041fe400000e0000 */
[C---:B------:R-:W-:Y:S02]  /*00c0*/  R2UR UR13, R11.reuse ;  /* 0x000000000b0d72ca */ /* 0x040fe400000e0000 */
[----:B------:R-:W-:Y:S02]  /*00d0*/  R2UR UR14, R10 ;  /* 0x000000000a0e72ca */ /* 0x000fe400000e0000 */
[----:B------:R-:W-:Y:S02]  /*00e0*/  R2UR UR15, R11 ;  /* 0x000000000b0f72ca */ /* 0x000fe400000e0000 */
[----:B------:R-:W-:-:S02]  /*00f0*/  SHF.L.U64.HI R9, R0, 0x3, R3 ;  /* 0x0000000300097819 */ /* 0x000fc40000010203 */
[C---:B------:R-:W-:Y:S02]  /*0100*/  IADD3 R4, P0, PT, R8.reuse, UR8, RZ ;  /* 0x0000000808047c10 */ /* 0x040fe4000ff1e0ff */
[----:B------:R-:W-:Y:S02]  /*0110*/  IADD3 R6, P1, PT, R8, UR10, RZ ;  /* 0x0000000a08067c10 */ /* 0x000fe4000ff3e0ff */
[C---:B------:R-:W-:Y:S02]  /*0120*/  IADD3.X R5, PT, PT, R9.reuse, UR9, RZ, P0, !PT ;  /* 0x0000000909057c10 */ /* 0x040fe400087fe4ff */
[----:B------:R-:W-:-:S04]  /*0130*/  IADD3.X R7, PT, PT, R9, UR11, RZ, P1, !PT ;  /* 0x0000000b09077c10 */ /* 0x000fc80008ffe4ff */
[----:B------:R-:W2:Y:S04]  /*0140*/  LDG.E.64.CONSTANT R4, desc[UR14][R4.64] ;  /* 0x0000000e04047981 */ /* 0x000ea8000c1e9b00 */
[----:B------:R-:W2:Y:S01]  /*0150*/  LDG.E.64.CONSTANT R2, desc[UR12][R6.64] ;  /* 0x0000000c06027981 */ /* 0x000ea2000c1e9b00 */
[----:B------:R-:W-:Y:S01]  /*0160*/  IADD3 R8, P0, PT, R8, UR6, RZ ;  /* 0x0000000608087c10 */ /* 0x000fe2000ff1e0ff */
[----:B------:R-:W-:-:S03]  /*0170*/  VIADD R0, R0, UR4 ;  /* 0x0000000400007c36 */ /* 0x000fc60008000000 */
[----:B------:R-:W-:Y:S02]  /*0180*/  IADD3.X R9, PT, PT, R9, UR7, RZ, P0, !PT ;  /* 0x0000000709097c10 */ /* 0x000fe400087fe4ff */
[----:B------:R-:W-:Y:S01]  /*0190*/  ISETP.GE.AND P0, PT, R0, 0x2710, PT ;  /* 0x000027100000780c */ /* 0x000fe20003f06270 */
[----:B--2---:R-:W-:-:S07]  /*01a0*/  DADD R2, R2, R4 ;  /* 0x0000000002027229 */ /* 0x004fce0000000004 */
[----:B------:R1:W-:Y:S05]  /*01b0*/  STG.E.64 desc[UR12][R8.64], R2 ;  /* 0x0000000208007986 */ /* 0x0003ea000c101b0c */
[----:B------:R-:W-:Y:S05]  /*01c0*/  @!P0 BRA `(.L_x_2) ;  /* 0xfffffffc00b08947 */ /* 0x000fea000383ffff */
.L_x_1:
[----:B------:R-:W-:Y:S05]  /*01d0*/  BSYNC.RECONVERGENT B0 ;  /* 0x0000000000007941 */ /* 0x000fea0003800200 */
.L_x_0:
[----:B------:R-:W-:Y:S06]  /*01e0*/  BAR.SYNC.DEFER_BLOCKING 0x0 ;  /* 0x0000000000007b1d */ /* 0x000fec0000010000 */
[----:B------:R-:W-:Y:S05]  /*01f0*/  EXIT ;  /* 0x000000000000794d */ /* 0x000fea0003800000 */
.L_x_3:
[----:B------:R-:W-:-:S00]  /*0200*/  BRA `(.L_x_3) ;  /* 0xfffffffc00fc7947 */ /* 0x000fc0000383ffff */
[----:B------:R-:W-:-:S00]  /*0210*/  NOP ;  /* 0x0000000000007918 */ /* 0x000fc00000000000 */
        /* <DEDUP_REMOVED lines=14> */
.L_x_8:


//--------------------- .text.vector_add$ck_L53_1 --------------------------
	.section	.text.vector_add$ck_L53_1,"ax",@progbits
	.align	128
.text.vector_add$ck_L53_1:
        .type           vector_add$ck_L53_1,@function
        .size           vector_add$ck_L53_1,(.L_x_9 - vector_add$ck_L53_1)
        .other          vector_add$ck_L53_1,@"STO_CUDA_ENTRY STV_DEFAULT"
vector_add$ck_L53_1:
[----:B------:R-:W-:Y:S01]  /*0000*/  LDC R1, c[0x0][0x37c] ;  /* 0x0000df00ff017b82 */ /* 0x000fe20000000800 */
[----:B------:R-:W0:Y:S07]  /*0010*/  S2R R13, SR_TID.X ;  /* 0x00000000000d7919 */ /* 0x000e2e0000002100 */
[----:B------:R-:W1:Y:S01]  /*0020*/  LDC R0, c[0x0][0x360] ;  /* 0x0000d800ff007b82 */ /* 0x000e620000000800 */
[----:B------:R-:W2:Y:S01]  /*0030*/  LDCU.128 UR4, c[0x0][0x380] ;  /* 0x00007000ff0477ac */ /* 0x000ea20008000c00 */
[----:B------:R-:W-:Y:S01]  /*0040*/  BSSY.RECONVERGENT B0, `(.L_x_4) ;  /* 0x0000027000007945 */ /* 0x000fe20003800200 */
[----:B0-----:R-:W-:-:S13]  /*0050*/  ISETP.GE.AND P0, PT, R13, 0x2710, PT ;  /* 0x000027100d00780c */ /* 0x001fda0003f06270 */
[----:B--2---:R-:W-:Y:S05]  /*0060*/  @P0 BRA `(.L_x_5) ;  /* 0x0000000000900947 */ /* 0x004fea0003800000 */
[----:B------:R-:W0:Y:S01]  /*0070*/  LDC.64 R16, c[0x0][0x358] ;  /* 0x0000d600ff107b82 */ /* 0x000e220000000a00 */
[----:B------:R-:W-:Y:S02]  /*0080*/  VIADD R2, R13, 0x1 ;  /* 0x000000010d027836 */ /* 0x000fe40000000000 */
[----:B-1----:R-:W-:Y:S02]  /*0090*/  IMAD R15, R0, 0xa, RZ ;  /* 0x0000000a000f7824 */ /* 0x002fe400078e02ff */
[----:B------:R-:W-:Y:S01]  /*00a0*/  IMAD.WIDE.U32 R6, R2, 0xa, RZ ;  /* 0x0000000a02067825 */ /* 0x000fe200078e00ff */
[----:B------:R-:W-:-:S03]  /*00b0*/  SHF.R.S32.HI R4, RZ, 0x1f, R2 ;  /* 0x0000001fff047819 */ /* 0x000fc60000011402 */
[----:B------:R-:W-:-:S04]  /*00c0*/  IMAD.WIDE.U32 R2, R2, 0x14, RZ ;  /* 0x0000001402027825 */ /* 0x000fc800078e00ff */
[C---:B------:R-:W-:Y:S02]  /*00d0*/  IMAD R5, R4.reuse, 0xa, RZ ;  /* 0x0000000a04057824 */ /* 0x040fe400078e02ff */
[----:B------:R-:W-:Y:S02]  /*00e0*/  IMAD R9, R4, 0x14, RZ ;  /* 0x0000001404097824 */ /* 0x000fe400078e02ff */
[----:B------:R-:W-:Y:S02]  /*00f0*/  IMAD.IADD R7, R7, 0x1, R5 ;  /* 0x0000000107077824 */ /* 0x000fe400078e0205 */
[----:B------:R-:W-:Y:S02]  /*0100*/  IMAD.MOV.U32 R19, RZ, RZ, R2 ;  /* 0x000000ffff137224 */ /* 0x000fe400078e0002 */
[----:B------:R-:W-:Y:S02]  /*0110*/  IMAD.IADD R14, R3, 0x1, R9 ;  /* 0x00000001030e7824 */ /* 0x000fe400078e0209 */
[----:B------:R-:W-:-:S07]  /*0120*/  IMAD R12, R0, 0x14, RZ ;  /* 0x00000014000c7824 */ /* 0x000fce00078e02ff */
.L_x_6:
[----:B--2---:R-:W-:Y:S01]  /*0130*/  SHF.R.S32.HI R8, RZ, 0x1f, R13 ;  /* 0x0000001fff087819 */ /* 0x004fe2000001140d */
[C---:B------:R-:W-:Y:S01]  /*0140*/  IMAD.SHL.U32 R10, R13.reuse, 0x8, RZ ;  /* 0x000000080d0a7824 */ /* 0x040fe200078e00ff */
[----:B------:R-:W1:Y:S01]  /*0150*/  I2F.F64.S64 R2, R6 ;  /* 0x0000000600027312 */ /* 0x000e620000301c00 */
[----:B------:R-:W-:Y:S01]  /*0160*/  IMAD.MOV.U32 R4, RZ, RZ, R19 ;  /* 0x000000ffff047224 */ /* 0x000fe200078e0013 */
[----:B------:R-:W-:Y:S01]  /*0170*/  SHF.L.U64.HI R11, R13, 0x3, R8 ;  /* 0x000000030d0b7819 */ /* 0x000fe20000010208 */
[----:B------:R-:W-:Y:S01]  /*0180*/  IMAD.MOV.U32 R5, RZ, RZ, R14 ;  /* 0x000000ffff057224 */ /* 0x000fe200078e000e */
[----:B------:R-:W-:Y:S01]  /*0190*/  IADD3 R8, P0, PT, R10, UR6, RZ ;  /* 0x000000060a087c10 */ /* 0x000fe2000ff1e0ff */
[----:B------:R-:W-:Y:S01]  /*01a0*/  IMAD.IADD R13, R0, 0x1, R13 ;  /* 0x00000001000d7824 */ /* 0x000fe200078e020d */
[C---:B0-----:R-:W-:Y:S02]  /*01b0*/  R2UR UR8, R16.reuse ;  /* 0x00000000100872ca */ /* 0x041fe400000e0000 */
[----:B------:R-:W-:Y:S01]  /*01c0*/  R2UR UR9, R17 ;  /* 0x00000000110972ca */ /* 0x000fe200000e0000 */
[----:B------:R-:W0:Y:S01]  /*01d0*/  I2F.F64.S64 R4, R4 ;  /* 0x0000000400047312 */ /* 0x000e220000301c00 */
[----:B------:R-:W-:-:S02]  /*01e0*/  R2UR UR10, R16 ;  /* 0x00000000100a72ca */ /* 0x000fc400000e0000 */
[----:B------:R-:W-:Y:S02]  /*01f0*/  R2UR UR11, R17 ;  /* 0x00000000110b72ca */ /* 0x000fe400000e0000 */
[----:B------:R-:W-:Y:S02]  /*0200*/  IADD3.X R9, PT, PT, R11, UR7, RZ, P0, !PT ;  /* 0x000000070b097c10 */ /* 0x000fe400087fe4ff */
[----:B------:R-:W-:Y:S02]  /*0210*/  ISETP.GE.AND P0, PT, R13, 0x2710, PT ;  /* 0x000027100d00780c */ /* 0x000fe40003f06270 */
[----:B------:R-:W-:Y:S02]  /*0220*/  IADD3 R10, P1, PT, R10, UR4, RZ ;  /* 0x000000040a0a7c10 */ /* 0x000fe4000ff3e0ff */
[----:B------:R-:W-:Y:S01]  /*0230*/  IADD3 R19, P2, PT, R12, R19, RZ ;  /* 0x000000130c137210 */ /* 0x000fe20007f5e0ff */
[----:B-1----:R2:W-:Y:S01]  /*0240*/  STG.E.64 desc[UR8][R8.64], R2 ;  /* 0x0000000208007986 */ /* 0x0025e2000c101b08 */
[----:B------:R-:W-:-:S02]  /*0250*/  IADD3.X R11, PT, PT, R11, UR5, RZ, P1, !PT ;  /* 0x000000050b0b7c10 */ /* 0x000fc40008ffe4ff */
[C---:B------:R-:W-:Y:S02]  /*0260*/  IADD3 R6, P1, PT, R15.reuse, R6, RZ ;  /* 0x000000060f067210 */ /* 0x040fe40007f3e0ff */
[----:B------:R-:W-:Y:S01]  /*0270*/  LEA.HI.X.SX32 R14, R12, R14, 0x1, P2 ;  /* 0x0000000e0c0e7211 */ /* 0x000fe200010f0eff */
[----:B0-----:R2:W-:Y:S01]  /*0280*/  STG.E.64 desc[UR10][R10.64], R4 ;  /* 0x000000040a007986 */ /* 0x0015e2000c101b0a */
[----:B------:R-:W-:Y:S01]  /*0290*/  LEA.HI.X.SX32 R7, R15, R7, 0x1, P1 ;  /* 0x000000070f077211 */ /* 0x000fe200008f0eff */
[----:B------:R-:W-:Y:S08]  /*02a0*/  @!P0 BRA `(.L_x_6) ;  /* 0xfffffffc00a08947 */ /* 0x000ff0000383ffff */
.L_x_5:
[----:B------:R-:W-:Y:S05]  /*02b0*/  BSYNC.RECONVERGENT B0 ;  /* 0x0000000000007941 */ /* 0x000fea0003800200 */
.L_x_4:
[----:B------:R-:W-:Y:S06]  /*02c0*/  BAR.SYNC.DEFER_BLOCKING 0x0 ;  /* 0x0000000000007b1d */ /* 0x000fec0000010000 */
[----:B------:R-:W-:Y:S05]  /*02d0*/  EXIT ;  /* 0x000000000000794d */ /* 0x000fea0003800000 */
.L_x_7:
        /* <DEDUP_REMOVED lines=10> */
.L_x_9:


//--------------------- .nv.shared.reserved.0     --------------------------
	.section	.nv.shared.reserved.0,"aw",@nobits
	.weak		__nv_reservedSMEM_offset_0_alias
	.size		__nv_reservedSMEM_offset_0_alias, 0, 64
	.other		__nv_reservedSMEM_offset_0_alias,@"STO_CUDA_RESERVED_SHARED STV_DEFAULT"
__nv_reservedSMEM_offset_0_alias:
	.zero		0
	.zero		64


//--------------------- .nv.constant0.vector_add$ck_L59_2 --------------------------
	.section	.nv.constant0.vector_add$ck_L59_2,"a",@progbits
	.sectionflags	@""
	.align	4
.nv.constant0.vector_add$ck_L59_2:
	.zero		920


//--------------------- .nv.constant0.vector_add$ck_L53_1 --------------------------
	.section	.nv.constant0.vector_add$ck_L53_1,"a",@progbits
	.sectionflags	@""
	.align	4
.nv.constant0.vector_add$ck_L53_1:
	.zero		912


//--------------------- SYMBOLS --------------------------

	.type		.nv.reservedSmem.offset0,@object
	.size		.nv.reservedSmem.offset0,0x4
